//
// Generated by NVIDIA NVVM Compiler
//
// Compiler Build ID: CL-36424714
// Cuda compilation tools, release 13.0, V13.0.88
// Based on NVVM 20.0.0
//

.version 9.0
.target sm_100
.address_size 64

	// .globl	_Z7vectaddPiS_S_

.visible .entry _Z7vectaddPiS_S_(
	.param .u64 .ptr .align 1 _Z7vectaddPiS_S__param_0,
	.param .u64 .ptr .align 1 _Z7vectaddPiS_S__param_1,
	.param .u64 .ptr .align 1 _Z7vectaddPiS_S__param_2
)
{
	.reg .b32 	%r<8>;
	.reg .b64 	%rd<11>;

	ld.param.u64 	%rd1, [_Z7vectaddPiS_S__param_0];
	ld.param.u64 	%rd2, [_Z7vectaddPiS_S__param_1];
	ld.param.u64 	%rd3, [_Z7vectaddPiS_S__param_2];
	cvta.to.global.u64 	%rd4, %rd3;
	cvta.to.global.u64 	%rd5, %rd2;
	cvta.to.global.u64 	%rd6, %rd1;
	mov.u32 	%r1, %tid.x;
	mov.u32 	%r2, %ctaid.x;
	mov.u32 	%r3, %ntid.x;
	mad.lo.s32 	%r4, %r2, %r3, %r1;
	mul.wide.s32 	%rd7, %r4, 4;
	add.s64 	%rd8, %rd6, %rd7;
	ld.global.u32 	%r5, [%rd8];
	add.s64 	%rd9, %rd5, %rd7;
	ld.global.u32 	%r6, [%rd9];
	add.s32 	%r7, %r6, %r5;
	add.s64 	%rd10, %rd4, %rd7;
	st.global.u32 	[%rd10], %r7;
	ret;

}


// ===== COMPILED SASS (sm_100) =====

	.target	sm_100

	.elftype	@"ET_EXEC"


//--------------------- .note.nv.tkinfo           --------------------------
	.section	.note.nv.tkinfo,"",@"SHT_NOTE"
	.sectionflags	@"SHF_NOTE_NV_TKINFO"
	.tkinfo
        /*0018*/ 	.word	0x00000002
        /*0030*/ 	.string	""
        /*0030*/ 	.string	"ptxas"
        /*0030*/ 	.string	"Cuda compilation tools, release 13.0, V13.0.88"
        /*0030*/ 	.string	"Build cuda_13.0.r13.0/compiler.36424714_0"
        /*0030*/ 	.string	"-arch sm_100 -m 64 "



//--------------------- .note.nv.cuinfo           --------------------------
	.section	.note.nv.cuinfo,"",@"SHT_NOTE"
	.sectionflags	@"SHF_NOTE_NV_CUINFO"
        /*0018*/ 	.short	0x0002
        /*001a*/ 	.short	0x0064
        /*001c*/ 	.short	0x0082
	.zero		2


//--------------------- .nv.info                  --------------------------
	.section	.nv.info,"",@"SHT_CUDA_INFO"
	.align	4


	//----- nvinfo : EIATTR_REGCOUNT
	.align		4
        /*0000*/ 	.byte	0x04, 0x2f
        /*0002*/ 	.short	(.L_1 - .L_0)
	.align		4
.L_0:
        /*0004*/ 	.word	index@(_Z7vectaddPiS_S_)
        /*0008*/ 	.word	0x0000000c


	//----- nvinfo : EIATTR_FRAME_SIZE
	.align		4
.L_1:
        /*000c*/ 	.byte	0x04, 0x11
        /*000e*/ 	.short	(.L_3 - .L_2)
	.align		4
.L_2:
        /*0010*/ 	.word	index@(_Z7vectaddPiS_S_)
        /*0014*/ 	.word	0x00000000


	//----- nvinfo : EIATTR_MIN_STACK_SIZE
	.align		4
.L_3:
        /*0018*/ 	.byte	0x04, 0x12
        /*001a*/ 	.short	(.L_5 - .L_4)
	.align		4
.L_4:
        /*001c*/ 	.word	index@(_Z7vectaddPiS_S_)
        /*0020*/ 	.word	0x00000000
.L_5:


//--------------------- .nv.compat                --------------------------
	.section	.nv.compat,"",@"SHT_CUDA_COMPAT_INFO"
	.align	4
        /*0000*/ 	.byte	0x02, 0x09, 0x00, 0x00, 0x02, 0x02, 0x01, 0x00, 0x02, 0x05, 0x05, 0x00, 0x03, 0x07, 0x01, 0x01
        /*0010*/ 	.byte	0x02, 0x03, 0x00, 0x00, 0x02, 0x06, 0x01, 0x00, 0x04, 0x0b, 0x08, 0x00, 0x09, 0x00, 0x00, 0x00
        /*0020*/ 	.byte	0x00, 0x00, 0x00, 0x00


//--------------------- .nv.info._Z7vectaddPiS_S_ --------------------------
	.section	.nv.info._Z7vectaddPiS_S_,"",@"SHT_CUDA_INFO"
	.sectionflags	@""
	.align	4


	//----- nvinfo : EIATTR_CUDA_API_VERSION
	.align		4
        /*0000*/ 	.byte	0x04, 0x37
        /*0002*/ 	.short	(.L_7 - .L_6)
.L_6:
        /*0004*/ 	.word	0x00000082


	//----- nvinfo : EIATTR_KPARAM_INFO
	.align		4
.L_7:
        /*0008*/ 	.byte	0x04, 0x17
        /*000a*/ 	.short	(.L_9 - .L_8)
.L_8:
        /*000c*/ 	.word	0x00000000
        /*0010*/ 	.short	0x0002
        /*0012*/ 	.short	0x0010
        /*0014*/ 	.byte	0x00, 0xf5, 0x21, 0x00


	//----- nvinfo : EIATTR_KPARAM_INFO
	.align		4
.L_9:
        /*0018*/ 	.byte	0x04, 0x17
        /*001a*/ 	.short	(.L_11 - .L_10)
.L_10:
        /*001c*/ 	.word	0x00000000
        /*0020*/ 	.short	0x0001
        /*0022*/ 	.short	0x0008
        /*0024*/ 	.byte	0x00, 0xf5, 0x21, 0x00


	//----- nvinfo : EIATTR_KPARAM_INFO
	.align		4
.L_11:
        /*0028*/ 	.byte	0x04, 0x17
        /*002a*/ 	.short	(.L_13 - .L_12)
.L_12:
        /*002c*/ 	.word	0x00000000
        /*0030*/ 	.short	0x0000
        /*0032*/ 	.short	0x0000
        /*0034*/ 	.byte	0x00, 0xf5, 0x21, 0x00


	//----- nvinfo : EIATTR_SPARSE_MMA_MASK
	.align		4
.L_13:
        /*0038*/ 	.byte	0x03, 0x50
        /*003a*/ 	.short	0x0000


	//----- nvinfo : EIATTR_MAXREG_COUNT
	.align		4
        /*003c*/ 	.byte	0x03, 0x1b
        /*003e*/ 	.short	0x00ff


	//----- nvinfo : EIATTR_MERCURY_ISA_VERSION
	.align		4
        /*0040*/ 	.byte	0x03, 0x5f
        /*0042*/ 	.short	0x0101


	//----- nvinfo : EIATTR_VRC_CTA_INIT_COUNT
	.align		4
        /*0044*/ 	.byte	0x02, 0x4a
	.zero		1
	.zero		1


	//----- nvinfo : EIATTR_EXIT_INSTR_OFFSETS
	.align		4
        /*0048*/ 	.byte	0x04, 0x1c
        /*004a*/ 	.short	(.L_15 - .L_14)


	//   ....[0]....
.L_14:
        /*004c*/ 	.word	0x00000100


	//----- nvinfo : EIATTR_CBANK_PARAM_SIZE
	.align		4
.L_15:
        /*0050*/ 	.byte	0x03, 0x19
        /*0052*/ 	.short	0x0018


	//----- nvinfo : EIATTR_PARAM_CBANK
	.align		4
        /*0054*/ 	.byte	0x04, 0x0a
        /*0056*/ 	.short	(.L_17 - .L_16)
	.align		4
.L_16:
        /*0058*/ 	.word	index@(.nv.constant0._Z7vectaddPiS_S_)
        /*005c*/ 	.short	0x0380
        /*005e*/ 	.short	0x0018


	//----- nvinfo : EIATTR_SW_WAR
	.align		4
.L_17:
        /*0060*/ 	.byte	0x04, 0x36
        /*0062*/ 	.short	(.L_19 - .L_18)
.L_18:
        /*0064*/ 	.word	0x00000008
.L_19:


//--------------------- .nv.callgraph             --------------------------
	.section	.nv.callgraph,"",@"SHT_CUDA_CALLGRAPH"
	.align	4
	.sectionentsize	8
	.align		4
        /*0000*/ 	.word	0x00000000
	.align		4
        /*0004*/ 	.word	0xffffffff
	.align		4
        /*0008*/ 	.word	0x00000000
	.align		4
        /*000c*/ 	.word	0xfffffffe
	.align		4
        /*0010*/ 	.word	0x00000000
	.align		4
        /*0014*/ 	.word	0xfffffffd
	.align		4
        /*0018*/ 	.word	0x00000000
	.align		4
        /*001c*/ 	.word	0xfffffffc


//--------------------- .text._Z7vectaddPiS_S_    --------------------------
	.section	.text._Z7vectaddPiS_S_,"ax",@progbits
	.align	128
        .global         _Z7vectaddPiS_S_
        .type           _Z7vectaddPiS_S_,@function
        .size           _Z7vectaddPiS_S_,(.L_x_1 - _Z7vectaddPiS_S_)
        .other          _Z7vectaddPiS_S_,@"STO_CUDA_ENTRY STV_DEFAULT"
_Z7vectaddPiS_S_:
.text._Z7vectaddPiS_S_:
[----:B------:R-:W-:Y:S01]  /*0000*/  LDC R1, c[0x0][0x37c] ;  /* 0x0000df00ff017b82 */ /* 0x000fe20000000800 */
[----:B------:R-:W0:Y:S07]  /*0010*/  S2R R9, SR_TID.X ;  /* 0x0000000000097919 */ /* 0x000e2e0000002100 */
[----:B------:R-:W0:Y:S01]  /*0020*/  S2UR UR6, SR_CTAID.X ;  /* 0x00000000000679c3 */ /* 0x000e220000002500 */
[----:B------:R-:W1:Y:S07]  /*0030*/  LDCU.64 UR4, c[0x0][0x358] ;  /* 0x00006b00ff0477ac */ /* 0x000e6e0008000a00 */
[----:B------:R-:W0:Y:S08]  /*0040*/  LDC R0, c[0x0][0x360] ;  /* 0x0000d800ff007b82 */ /* 0x000e300000000800 */
[----:B------:R-:W2:Y:S08]  /*0050*/  LDC.64 R2, c[0x0][0x380] ;  /* 0x0000e000ff027b82 */ /* 0x000eb00000000a00 */
[----:B------:R-:W3:Y:S01]  /*0060*/  LDC.64 R4, c[0x0][0x388] ;  /* 0x0000e200ff047b82 */ /* 0x000ee20000000a00 */
[----:B0-----:R-:W-:-:S07]  /*0070*/  IMAD R9, R0, UR6, R9 ;  /* 0x0000000600097c24 */ /* 0x001fce000f8e0209 */
[----:B------:R-:W0:Y:S01]  /*0080*/  LDC.64 R6, c[0x0][0x390] ;  /* 0x0000e400ff067b82 */ /* 0x000e220000000a00 */
[----:B--2---:R-:W-:-:S06]  /*0090*/  IMAD.WIDE R2, R9, 0x4, R2 ;  /* 0x0000000409027825 */ /* 0x004fcc00078e0202 */
[----:B-1----:R-:W2:Y:S01]  /*00a0*/  LDG.E R2, desc[UR4][R2.64] ;  /* 0x0000000402027981 */ /* 0x002ea2000c1e1900 */
[----:B---3--:R-:W-:-:S06]  /*00b0*/  IMAD.WIDE R4, R9, 0x4, R4 ;  /* 0x0000000409047825 */ /* 0x008fcc00078e0204 */
[----:B------:R-:W2:Y:S01]  /*00c0*/  LDG.E R5, desc[UR4][R4.64] ;  /* 0x0000000404057981 */ /* 0x000ea2000c1e1900 */
[----:B0-----:R-:W-:Y:S01]  /*00d0*/  IMAD.WIDE R6, R9, 0x4, R6 ;  /* 0x0000000409067825 */ /* 0x001fe200078e0206 */
[----:B--2---:R-:W-:-:S05]  /*00e0*/  IADD3 R9, PT, PT, R2, R5, RZ ;  /* 0x0000000502097210 */ /* 0x004fca0007ffe0ff */
[----:B------:R-:W-:Y:S01]  /*00f0*/  STG.E desc[UR4][R6.64], R9 ;  /* 0x0000000906007986 */ /* 0x000fe2000c101904 */
[----:B------:R-:W-:Y:S05]  /*0100*/  EXIT ;  /* 0x000000000000794d */ /* 0x000fea0003800000 */
.L_x_0:
[----:B------:R-:W-:-:S00]  /*0110*/  BRA `(.L_x_0) ;  /* 0xfffffffc00fc7947 */ /* 0x000fc0000383ffff */
[----:B------:R-:W-:-:S00]  /*0120*/  NOP ;  /* 0x0000000000007918 */ /* 0x000fc00000000000 */
        /* <DEDUP_REMOVED lines=13> */
.L_x_1:


//--------------------- .nv.shared.reserved.0     --------------------------
	.section	.nv.shared.reserved.0,"aw",@nobits
	.weak		__nv_reservedSMEM_offset_0_alias
	.size		__nv_reservedSMEM_offset_0_alias, 0, 64
	.other		__nv_reservedSMEM_offset_0_alias,@"STO_CUDA_RESERVED_SHARED STV_DEFAULT"
__nv_reservedSMEM_offset_0_alias:
	.zero		0
	.zero		64


//--------------------- .nv.constant0._Z7vectaddPiS_S_ --------------------------
	.section	.nv.constant0._Z7vectaddPiS_S_,"a",@progbits
	.sectionflags	@""
	.align	4
.nv.constant0._Z7vectaddPiS_S_:
	.zero		920


//--------------------- SYMBOLS --------------------------

	.type		.nv.reservedSmem.offset0,@object
	.size		.nv.reservedSmem.offset0,0x4
